//
// Generated by NVIDIA NVVM Compiler
//
// Compiler Build ID: CL-36424714
// Cuda compilation tools, release 13.0, V13.0.88
// Based on NVVM 20.0.0
//

.version 9.0
.target sm_100
.address_size 64

	// .globl	_Z9array_sumPPiS_ii
// _ZZ9array_sumPPiS_iiE6shared has been demoted

.visible .entry _Z9array_sumPPiS_ii(
	.param .u64 .ptr .align 1 _Z9array_sumPPiS_ii_param_0,
	.param .u64 .ptr .align 1 _Z9array_sumPPiS_ii_param_1,
	.param .u32 _Z9array_sumPPiS_ii_param_2,
	.param .u32 _Z9array_sumPPiS_ii_param_3
)
{
	.reg .pred 	%p<28>;
	.reg .b32 	%r<83>;
	.reg .b64 	%rd<46>;
	// demoted variable
	.shared .align 4 .b8 _ZZ9array_sumPPiS_iiE6shared[24];
	ld.param.u64 	%rd6, [_Z9array_sumPPiS_ii_param_0];
	ld.param.u64 	%rd5, [_Z9array_sumPPiS_ii_param_1];
	ld.param.u32 	%r27, [_Z9array_sumPPiS_ii_param_2];
	ld.param.u32 	%r28, [_Z9array_sumPPiS_ii_param_3];
	cvta.to.global.u64 	%rd1, %rd6;
	mov.u32 	%r1, %tid.x;
	mov.u32 	%r2, %ntid.x;
	setp.lt.s32 	%p4, %r28, 1;
	@%p4 bra 	$L__BB0_19;
	add.s32 	%r3, %r1, %r2;
	max.s32 	%r31, %r27, %r3;
	setp.lt.s32 	%p5, %r3, %r27;
	selp.u32 	%r32, 1, 0, %p5;
	add.s32 	%r33, %r3, %r32;
	sub.s32 	%r34, %r31, %r33;
	div.u32 	%r35, %r34, %r2;
	add.s32 	%r4, %r35, %r32;
	and.b32  	%r5, %r4, 3;
	mul.wide.u32 	%rd7, %r1, 8;
	add.s64 	%rd2, %rd1, %rd7;
	shl.b32 	%r11, %r1, 2;
	mov.u32 	%r36, _ZZ9array_sumPPiS_iiE6shared;
	add.s32 	%r6, %r36, %r11;
	mul.wide.s32 	%rd8, %r2, 8;
	add.s64 	%rd3, %rd2, %rd8;
	shl.b32 	%r7, %r2, 2;
	add.s32 	%r8, %r6, %r7;
	add.s32 	%r9, %r3, %r2;
	setp.lt.u32 	%p6, %r1, 4;
	shl.b32 	%r10, %r1, 1;
	or.b32  	%r37, %r10, 1;
	setp.lt.s32 	%p7, %r37, %r27;
	and.pred  	%p1, %p6, %p7;
	setp.lt.u32 	%p8, %r1, 2;
	or.b32  	%r38, %r11, 2;
	setp.lt.s32 	%p9, %r38, %r27;
	and.pred  	%p2, %p8, %p9;
	setp.eq.s32 	%p10, %r1, 0;
	shl.b32 	%r39, %r1, 3;
	or.b32  	%r40, %r39, 4;
	setp.lt.s32 	%p11, %r40, %r27;
	and.pred  	%p3, %p10, %p11;
	mad.lo.s32 	%r12, %r1, 28, %r6;
	cvta.to.global.u64 	%rd4, %rd5;
	mov.b32 	%r76, 0;
	add.s64 	%rd18, %rd3, %rd8;
	not.pred 	%p18, %p1;
	not.pred 	%p22, %p2;
	not.pred 	%p26, %p3;
$L__BB0_2:
	setp.ge.s32 	%p12, %r1, %r27;
	@%p12 bra 	$L__BB0_10;
	setp.eq.s32 	%p13, %r5, 3;
	mov.u32 	%r77, %r1;
	@%p13 bra 	$L__BB0_7;
	setp.eq.s32 	%p14, %r5, 0;
	ld.global.u64 	%rd9, [%rd2];
	cvta.to.global.u64 	%rd10, %rd9;
	mul.wide.u32 	%rd11, %r76, 4;
	add.s64 	%rd12, %rd10, %rd11;
	ld.global.u32 	%r41, [%rd12];
	st.shared.u32 	[%r6], %r41;
	mov.u32 	%r77, %r3;
	@%p14 bra 	$L__BB0_7;
	setp.eq.s32 	%p15, %r5, 1;
	ld.global.u64 	%rd13, [%rd3];
	cvta.to.global.u64 	%rd14, %rd13;
	mul.wide.u32 	%rd15, %r76, 4;
	add.s64 	%rd16, %rd14, %rd15;
	ld.global.u32 	%r42, [%rd16];
	st.shared.u32 	[%r8], %r42;
	mov.u32 	%r77, %r9;
	@%p15 bra 	$L__BB0_7;
	add.s32 	%r77, %r9, %r2;
	ld.global.u64 	%rd19, [%rd18];
	cvta.to.global.u64 	%rd20, %rd19;
	mul.wide.u32 	%rd21, %r76, 4;
	add.s64 	%rd22, %rd20, %rd21;
	ld.global.u32 	%r43, [%rd22];
	add.s32 	%r44, %r8, %r7;
	st.shared.u32 	[%r44], %r43;
$L__BB0_7:
	setp.lt.u32 	%p16, %r4, 3;
	@%p16 bra 	$L__BB0_10;
	mul.wide.u32 	%rd27, %r76, 4;
$L__BB0_9:
	mul.wide.u32 	%rd23, %r77, 8;
	add.s64 	%rd24, %rd1, %rd23;
	ld.global.u64 	%rd25, [%rd24];
	cvta.to.global.u64 	%rd26, %rd25;
	add.s64 	%rd28, %rd26, %rd27;
	ld.global.u32 	%r45, [%rd28];
	shl.b32 	%r46, %r77, 2;
	mov.u32 	%r47, _ZZ9array_sumPPiS_iiE6shared;
	add.s32 	%r48, %r47, %r46;
	st.shared.u32 	[%r48], %r45;
	add.s32 	%r49, %r77, %r2;
	mul.wide.u32 	%rd29, %r49, 8;
	add.s64 	%rd30, %rd1, %rd29;
	ld.global.u64 	%rd31, [%rd30];
	cvta.to.global.u64 	%rd32, %rd31;
	add.s64 	%rd33, %rd32, %rd27;
	ld.global.u32 	%r50, [%rd33];
	add.s32 	%r51, %r48, %r7;
	st.shared.u32 	[%r51], %r50;
	add.s32 	%r52, %r49, %r2;
	mul.wide.u32 	%rd34, %r52, 8;
	add.s64 	%rd35, %rd1, %rd34;
	ld.global.u64 	%rd36, [%rd35];
	cvta.to.global.u64 	%rd37, %rd36;
	add.s64 	%rd38, %rd37, %rd27;
	ld.global.u32 	%r53, [%rd38];
	add.s32 	%r54, %r51, %r7;
	st.shared.u32 	[%r54], %r53;
	add.s32 	%r55, %r52, %r2;
	mul.wide.u32 	%rd39, %r55, 8;
	add.s64 	%rd40, %rd1, %rd39;
	ld.global.u64 	%rd41, [%rd40];
	cvta.to.global.u64 	%rd42, %rd41;
	add.s64 	%rd43, %rd42, %rd27;
	ld.global.u32 	%r56, [%rd43];
	add.s32 	%r57, %r54, %r7;
	st.shared.u32 	[%r57], %r56;
	add.s32 	%r77, %r55, %r2;
	setp.lt.s32 	%p17, %r77, %r27;
	@%p17 bra 	$L__BB0_9;
$L__BB0_10:
	bar.sync 	0;
	@%p18 bra 	$L__BB0_13;
	mov.u32 	%r79, %r10;
	mov.u32 	%r80, %r1;
$L__BB0_12:
	shl.b32 	%r58, %r79, 2;
	mov.u32 	%r59, _ZZ9array_sumPPiS_iiE6shared;
	add.s32 	%r60, %r59, %r58;
	ld.shared.u32 	%r61, [%r60];
	ld.shared.u32 	%r62, [%r60+4];
	add.s32 	%r63, %r62, %r61;
	st.shared.u32 	[%r60], %r63;
	add.s32 	%r80, %r80, %r2;
	setp.lt.u32 	%p19, %r80, 4;
	shl.b32 	%r79, %r80, 1;
	or.b32  	%r64, %r79, 1;
	setp.lt.s32 	%p20, %r64, %r27;
	and.pred  	%p21, %p19, %p20;
	@%p21 bra 	$L__BB0_12;
$L__BB0_13:
	bar.sync 	0;
	@%p22 bra 	$L__BB0_16;
	mov.u32 	%r81, %r11;
	mov.u32 	%r82, %r1;
$L__BB0_15:
	shl.b32 	%r65, %r81, 2;
	mov.u32 	%r66, _ZZ9array_sumPPiS_iiE6shared;
	add.s32 	%r67, %r66, %r65;
	ld.shared.u32 	%r68, [%r67];
	ld.shared.u32 	%r69, [%r67+8];
	add.s32 	%r70, %r69, %r68;
	st.shared.u32 	[%r67], %r70;
	add.s32 	%r82, %r82, %r2;
	setp.lt.u32 	%p23, %r82, 2;
	shl.b32 	%r81, %r82, 2;
	or.b32  	%r71, %r81, 2;
	setp.lt.s32 	%p24, %r71, %r27;
	and.pred  	%p25, %p23, %p24;
	@%p25 bra 	$L__BB0_15;
$L__BB0_16:
	bar.sync 	0;
	@%p26 bra 	$L__BB0_18;
	ld.shared.u32 	%r72, [%r12];
	ld.shared.u32 	%r73, [%r12+16];
	add.s32 	%r74, %r73, %r72;
	st.shared.u32 	[%r12], %r74;
$L__BB0_18:
	bar.sync 	0;
	ld.shared.u32 	%r75, [_ZZ9array_sumPPiS_iiE6shared];
	mul.wide.u32 	%rd44, %r76, 4;
	add.s64 	%rd45, %rd4, %rd44;
	st.global.u32 	[%rd45], %r75;
	add.s32 	%r76, %r76, 1;
	setp.ne.s32 	%p27, %r76, %r28;
	@%p27 bra 	$L__BB0_2;
$L__BB0_19:
	bar.sync 	0;
	ret;

}


// ===== COMPILED SASS (sm_100) =====

	.target	sm_100

	.elftype	@"ET_EXEC"


//--------------------- .note.nv.tkinfo           --------------------------
	.section	.note.nv.tkinfo,"",@"SHT_NOTE"
	.sectionflags	@"SHF_NOTE_NV_TKINFO"
	.tkinfo
        /*0018*/ 	.word	0x00000002
        /*0030*/ 	.string	""
        /*0030*/ 	.string	"ptxas"
        /*0030*/ 	.string	"Cuda compilation tools, release 13.0, V13.0.88"
        /*0030*/ 	.string	"Build cuda_13.0.r13.0/compiler.36424714_0"
        /*0030*/ 	.string	"-arch sm_100 -m 64 "



//--------------------- .note.nv.cuinfo           --------------------------
	.section	.note.nv.cuinfo,"",@"SHT_NOTE"
	.sectionflags	@"SHF_NOTE_NV_CUINFO"
        /*0018*/ 	.short	0x0002
        /*001a*/ 	.short	0x0064
        /*001c*/ 	.short	0x0082
	.zero		2


//--------------------- .nv.info                  --------------------------
	.section	.nv.info,"",@"SHT_CUDA_INFO"
	.align	4


	//----- nvinfo : EIATTR_REGCOUNT
	.align		4
        /*0000*/ 	.byte	0x04, 0x2f
        /*0002*/ 	.short	(.L_1 - .L_0)
	.align		4
.L_0:
        /*0004*/ 	.word	index@(_Z9array_sumPPiS_ii)
        /*0008*/ 	.word	0x00000020


	//----- nvinfo : EIATTR_FRAME_SIZE
	.align		4
.L_1:
        /*000c*/ 	.byte	0x04, 0x11
        /*000e*/ 	.short	(.L_3 - .L_2)
	.align		4
.L_2:
        /*0010*/ 	.word	index@(_Z9array_sumPPiS_ii)
        /*0014*/ 	.word	0x00000000


	//----- nvinfo : EIATTR_MIN_STACK_SIZE
	.align		4
.L_3:
        /*0018*/ 	.byte	0x04, 0x12
        /*001a*/ 	.short	(.L_5 - .L_4)
	.align		4
.L_4:
        /*001c*/ 	.word	index@(_Z9array_sumPPiS_ii)
        /*0020*/ 	.word	0x00000000
.L_5:


//--------------------- .nv.compat                --------------------------
	.section	.nv.compat,"",@"SHT_CUDA_COMPAT_INFO"
	.align	4
        /*0000*/ 	.byte	0x02, 0x09, 0x00, 0x00, 0x02, 0x02, 0x01, 0x00, 0x02, 0x05, 0x05, 0x00, 0x03, 0x07, 0x01, 0x01
        /*0010*/ 	.byte	0x02, 0x03, 0x00, 0x00, 0x02, 0x06, 0x01, 0x00, 0x04, 0x0b, 0x08, 0x00, 0x09, 0x00, 0x00, 0x00
        /*0020*/ 	.byte	0x00, 0x00, 0x00, 0x00


//--------------------- .nv.info._Z9array_sumPPiS_ii --------------------------
	.section	.nv.info._Z9array_sumPPiS_ii,"",@"SHT_CUDA_INFO"
	.sectionflags	@""
	.align	4


	//----- nvinfo : EIATTR_CUDA_API_VERSION
	.align		4
        /*0000*/ 	.byte	0x04, 0x37
        /*0002*/ 	.short	(.L_7 - .L_6)
.L_6:
        /*0004*/ 	.word	0x00000082


	//----- nvinfo : EIATTR_KPARAM_INFO
	.align		4
.L_7:
        /*0008*/ 	.byte	0x04, 0x17
        /*000a*/ 	.short	(.L_9 - .L_8)
.L_8:
        /*000c*/ 	.word	0x00000000
        /*0010*/ 	.short	0x0003
        /*0012*/ 	.short	0x0014
        /*0014*/ 	.byte	0x00, 0xf0, 0x11, 0x00


	//----- nvinfo : EIATTR_KPARAM_INFO
	.align		4
.L_9:
        /*0018*/ 	.byte	0x04, 0x17
        /*001a*/ 	.short	(.L_11 - .L_10)
.L_10:
        /*001c*/ 	.word	0x00000000
        /*0020*/ 	.short	0x0002
        /*0022*/ 	.short	0x0010
        /*0024*/ 	.byte	0x00, 0xf0, 0x11, 0x00


	//----- nvinfo : EIATTR_KPARAM_INFO
	.align		4
.L_11:
        /*0028*/ 	.byte	0x04, 0x17
        /*002a*/ 	.short	(.L_13 - .L_12)
.L_12:
        /*002c*/ 	.word	0x00000000
        /*0030*/ 	.short	0x0001
        /*0032*/ 	.short	0x0008
        /*0034*/ 	.byte	0x00, 0xf5, 0x21, 0x00


	//----- nvinfo : EIATTR_KPARAM_INFO
	.align		4
.L_13:
        /*0038*/ 	.byte	0x04, 0x17
        /*003a*/ 	.short	(.L_15 - .L_14)
.L_14:
        /*003c*/ 	.word	0x00000000
        /*0040*/ 	.short	0x0000
        /*0042*/ 	.short	0x0000
        /*0044*/ 	.byte	0x00, 0xf5, 0x21, 0x00


	//----- nvinfo : EIATTR_SPARSE_MMA_MASK
	.align		4
.L_15:
        /*0048*/ 	.byte	0x03, 0x50
        /*004a*/ 	.short	0x0000


	//----- nvinfo : EIATTR_MAXREG_COUNT
	.align		4
        /*004c*/ 	.byte	0x03, 0x1b
        /*004e*/ 	.short	0x00ff


	//----- nvinfo : EIATTR_NUM_BARRIERS
	.align		4
        /*0050*/ 	.byte	0x02, 0x4c
        /*0052*/ 	.byte	0x01
	.zero		1


	//----- nvinfo : EIATTR_MERCURY_ISA_VERSION
	.align		4
        /*0054*/ 	.byte	0x03, 0x5f
        /*0056*/ 	.short	0x0101


	//----- nvinfo : EIATTR_VRC_CTA_INIT_COUNT
	.align		4
        /*0058*/ 	.byte	0x02, 0x4a
	.zero		1
	.zero		1


	//----- nvinfo : EIATTR_EXIT_INSTR_OFFSETS
	.align		4
        /*005c*/ 	.byte	0x04, 0x1c
        /*005e*/ 	.short	(.L_17 - .L_16)


	//   ....[0]....
.L_16:
        /*0060*/ 	.word	0x00000b20


	//----- nvinfo : EIATTR_CRS_STACK_SIZE
	.align		4
.L_17:
        /*0064*/ 	.byte	0x04, 0x1e
        /*0066*/ 	.short	(.L_19 - .L_18)
.L_18:
        /*0068*/ 	.word	0x00000000


	//----- nvinfo : EIATTR_CBANK_PARAM_SIZE
	.align		4
.L_19:
        /*006c*/ 	.byte	0x03, 0x19
        /*006e*/ 	.short	0x0018


	//----- nvinfo : EIATTR_PARAM_CBANK
	.align		4
        /*0070*/ 	.byte	0x04, 0x0a
        /*0072*/ 	.short	(.L_21 - .L_20)
	.align		4
.L_20:
        /*0074*/ 	.word	index@(.nv.constant0._Z9array_sumPPiS_ii)
        /*0078*/ 	.short	0x0380
        /*007a*/ 	.short	0x0018


	//----- nvinfo : EIATTR_SW_WAR
	.align		4
.L_21:
        /*007c*/ 	.byte	0x04, 0x36
        /*007e*/ 	.short	(.L_23 - .L_22)
.L_22:
        /*0080*/ 	.word	0x00000008
.L_23:


//--------------------- .nv.callgraph             --------------------------
	.section	.nv.callgraph,"",@"SHT_CUDA_CALLGRAPH"
	.align	4
	.sectionentsize	8
	.align		4
        /*0000*/ 	.word	0x00000000
	.align		4
        /*0004*/ 	.word	0xffffffff
	.align		4
        /*0008*/ 	.word	0x00000000
	.align		4
        /*000c*/ 	.word	0xfffffffe
	.align		4
        /*0010*/ 	.word	0x00000000
	.align		4
        /*0014*/ 	.word	0xfffffffd
	.align		4
        /*0018*/ 	.word	0x00000000
	.align		4
        /*001c*/ 	.word	0xfffffffc


//--------------------- .text._Z9array_sumPPiS_ii --------------------------
	.section	.text._Z9array_sumPPiS_ii,"ax",@progbits
	.align	128
        .global         _Z9array_sumPPiS_ii
        .type           _Z9array_sumPPiS_ii,@function
        .size           _Z9array_sumPPiS_ii,(.L_x_14 - _Z9array_sumPPiS_ii)
        .other          _Z9array_sumPPiS_ii,@"STO_CUDA_ENTRY STV_DEFAULT"
_Z9array_sumPPiS_ii:
.text._Z9array_sumPPiS_ii:
[----:B------:R-:W-:Y:S01]  /*0000*/  LDC R1, c[0x0][0x37c] ;  /* 0x0000df00ff017b82 */ /* 0x000fe20000000800 */
[----:B------:R-:W0:Y:S07]  /*0010*/  LDCU UR4, c[0x0][0x394] ;  /* 0x00007280ff0477ac */ /* 0x000e2e0008000800 */
[----:B------:R-:W1:Y:S01]  /*0020*/  LDC R0, c[0x0][0x360] ;  /* 0x0000d800ff007b82 */ /* 0x000e620000000800 */
[----:B0-----:R-:W-:-:S09]  /*0030*/  UISETP.GE.AND UP0, UPT, UR4, 0x1, UPT ;  /* 0x000000010400788c */ /* 0x001fd2000bf06270 */
[----:B------:R-:W-:Y:S05]  /*0040*/  BRA.U !UP0, `(.L_x_0) ;  /* 0x0000000908b07547 */ /* 0x000fea000b800000 */
[----:B-1----:R-:W0:Y:S01]  /*0050*/  I2F.U32.RP R4, R0 ;  /* 0x0000000000047306 */ /* 0x002e220000209000 */
[----:B------:R-:W1:Y:S01]  /*0060*/  S2R R3, SR_TID.X ;  /* 0x0000000000037919 */ /* 0x000e620000002100 */
[----:B------:R-:W2:Y:S01]  /*0070*/  LDCU UR6, c[0x0][0x390] ;  /* 0x00007200ff0677ac */ /* 0x000ea20008000800 */
[----:B------:R-:W3:Y:S01]  /*0080*/  LDC.64 R12, c[0x0][0x380] ;  /* 0x0000e000ff0c7b82 */ /* 0x000ee20000000a00 */
[----:B------:R-:W-:Y:S01]  /*0090*/  ISETP.NE.U32.AND P3, PT, R0, RZ, PT ;  /* 0x000000ff0000720c */ /* 0x000fe20003f65070 */
[----:B------:R-:W-:Y:S01]  /*00a0*/  UMOV UR4, 0x400 ;  /* 0x0000040000047882 */ /* 0x000fe20000000000 */
[----:B------:R-:W4:Y:S05]  /*00b0*/  LDCU.64 UR8, c[0x0][0x358] ;  /* 0x00006b00ff0877ac */ /* 0x000f2a0008000a00 */
[----:B------:R-:W5:Y:S01]  /*00c0*/  S2UR UR5, SR_CgaCtaId ;  /* 0x00000000000579c3 */ /* 0x000f620000008800 */
[----:B0-----:R-:W0:Y:S02]  /*00d0*/  MUFU.RCP R4, R4 ;  /* 0x0000000400047308 */ /* 0x001e240000001000 */
[----:B0-----:R-:W-:Y:S01]  /*00e0*/  VIADD R6, R4, 0xffffffe ;  /* 0x0ffffffe04067836 */ /* 0x001fe20000000000 */
[C---:B-1----:R-:W-:Y:S01]  /*00f0*/  IADD3 R5, PT, PT, R3.reuse, R0, RZ ;  /* 0x0000000003057210 */ /* 0x042fe20007ffe0ff */
[----:B---3--:R-:W-:Y:S01]  /*0100*/  IMAD.WIDE.U32 R12, R3, 0x8, R12 ;  /* 0x00000008030c7825 */ /* 0x008fe200078e000c */
[----:B-----5:R-:W-:-:S03]  /*0110*/  ULEA UR4, UR5, UR4, 0x18 ;  /* 0x0000000405047291 */ /* 0x020fc6000f8ec0ff */
[----:B------:R0:W1:Y:S01]  /*0120*/  F2I.FTZ.U32.TRUNC.NTZ R7, R6 ;  /* 0x0000000600077305 */ /* 0x000062000021f000 */
[C---:B--2---:R-:W-:Y:S02]  /*0130*/  ISETP.GE.AND P0, PT, R5.reuse, UR6, PT ;  /* 0x0000000605007c0c */ /* 0x044fe4000bf06270 */
[----:B------:R-:W-:Y:S01]  /*0140*/  VIMNMX R2, PT, PT, R5, UR6, !PT ;  /* 0x0000000605027c48 */ /* 0x000fe2000ffe0100 */
[----:B------:R-:W-:Y:S01]  /*0150*/  IMAD.WIDE R14, R0, 0x8, R12 ;  /* 0x00000008000e7825 */ /* 0x000fe200078e020c */
[----:B------:R-:W-:-:S03]  /*0160*/  SEL R8, RZ, 0x1, P0 ;  /* 0x00000001ff087807 */ /* 0x000fc60000000000 */
[----:B0-----:R-:W-:Y:S02]  /*0170*/  IMAD.MOV.U32 R6, RZ, RZ, RZ ;  /* 0x000000ffff067224 */ /* 0x001fe400078e00ff */
[----:B------:R-:W-:-:S04]  /*0180*/  IMAD.WIDE R16, R0, 0x8, R14 ;  /* 0x0000000800107825 */ /* 0x000fc800078e020e */
[----:B-1----:R-:W-:-:S04]  /*0190*/  IMAD.MOV R9, RZ, RZ, -R7 ;  /* 0x000000ffff097224 */ /* 0x002fc800078e0a07 */
[----:B------:R-:W-:-:S04]  /*01a0*/  IMAD R9, R9, R0, RZ ;  /* 0x0000000009097224 */ /* 0x000fc800078e02ff */
[----:B------:R-:W-:Y:S01]  /*01b0*/  IMAD.HI.U32 R4, R7, R9, R6 ;  /* 0x0000000907047227 */ /* 0x000fe200078e0006 */
[----:B------:R-:W-:-:S05]  /*01c0*/  IADD3 R7, PT, PT, R2, -R5, -R8 ;  /* 0x8000000502077210 */ /* 0x000fca0007ffe808 */
[----:B------:R-:W-:Y:S01]  /*01d0*/  IMAD.HI.U32 R9, R4, R7, RZ ;  /* 0x0000000704097227 */ /* 0x000fe200078e00ff */
[----:B------:R-:W-:-:S03]  /*01e0*/  SHF.L.U32 R4, R3, 0x2, RZ ;  /* 0x0000000203047819 */ /* 0x000fc600000006ff */
[----:B------:R-:W-:-:S04]  /*01f0*/  IMAD.MOV R2, RZ, RZ, -R9 ;  /* 0x000000ffff027224 */ /* 0x000fc800078e0a09 */
[----:B------:R-:W-:Y:S01]  /*0200*/  IMAD R7, R0, R2, R7 ;  /* 0x0000000200077224 */ /* 0x000fe200078e0207 */
[----:B------:R-:W-:-:S04]  /*0210*/  LEA R2, R3, 0x4, 0x3 ;  /* 0x0000000403027811 */ /* 0x000fc800078e18ff */
[----:B------:R-:W-:Y:S02]  /*0220*/  ISETP.GE.U32.AND P1, PT, R7, R0, PT ;  /* 0x000000000700720c */ /* 0x000fe40003f26070 */
[----:B------:R-:W-:Y:S01]  /*0230*/  ISETP.GE.AND P0, PT, R2, UR6, PT ;  /* 0x0000000602007c0c */ /* 0x000fe2000bf06270 */
[----:B------:R-:W-:-:S03]  /*0240*/  IMAD.SHL.U32 R2, R3, 0x2, RZ ;  /* 0x0000000203027824 */ /* 0x000fc600078e00ff */
[----:B------:R-:W-:Y:S01]  /*0250*/  ISETP.EQ.AND P0, PT, R3, RZ, !P0 ;  /* 0x000000ff0300720c */ /* 0x000fe20004702270 */
[----:B------:R-:W-:-:S06]  /*0260*/  VIADD R6, R2, 0x1 ;  /* 0x0000000102067836 */ /* 0x000fcc0000000000 */
[-C--:B------:R-:W-:Y:S01]  /*0270*/  @P1 IADD3 R7, PT, PT, R7, -R0.reuse, RZ ;  /* 0x8000000007071210 */ /* 0x080fe20007ffe0ff */
[----:B------:R-:W-:Y:S01]  /*0280*/  @P1 VIADD R9, R9, 0x1 ;  /* 0x0000000109091836 */ /* 0x000fe20000000000 */
[----:B------:R-:W-:Y:S02]  /*0290*/  ISETP.GE.AND P1, PT, R6, UR6, PT ;  /* 0x0000000606007c0c */ /* 0x000fe4000bf26270 */
[----:B------:R-:W-:Y:S02]  /*02a0*/  ISETP.GE.U32.AND P2, PT, R7, R0, PT ;  /* 0x000000000700720c */ /* 0x000fe40003f46070 */
[----:B------:R-:W-:Y:S02]  /*02b0*/  IADD3 R7, PT, PT, R4, 0x2, RZ ;  /* 0x0000000204077810 */ /* 0x000fe40007ffe0ff */
[----:B------:R-:W-:-:S09]  /*02c0*/  ISETP.LT.U32.AND P1, PT, R3, 0x4, !P1 ;  /* 0x000000040300780c */ /* 0x000fd20004f21070 */
[----:B------:R-:W-:Y:S01]  /*02d0*/  @P2 VIADD R9, R9, 0x1 ;  /* 0x0000000109092836 */ /* 0x000fe20000000000 */
[----:B------:R-:W-:Y:S02]  /*02e0*/  @!P3 LOP3.LUT R9, RZ, R0, RZ, 0x33, !PT ;  /* 0x00000000ff09b212 */ /* 0x000fe400078e33ff */
[----:B------:R-:W-:Y:S01]  /*02f0*/  ISETP.GE.AND P2, PT, R7, UR6, PT ;  /* 0x0000000607007c0c */ /* 0x000fe2000bf46270 */
[----:B------:R-:W-:Y:S02]  /*0300*/  HFMA2 R7, -RZ, RZ, 0, 0 ;  /* 0x00000000ff077431 */ /* 0x000fe400000001ff */
[----:B------:R-:W-:Y:S01]  /*0310*/  IMAD.IADD R6, R8, 0x1, R9 ;  /* 0x0000000108067824 */ /* 0x000fe200078e0209 */
[----:B------:R-:W-:Y:S01]  /*0320*/  ISETP.LT.U32.AND P2, PT, R3, 0x2, !P2 ;  /* 0x000000020300780c */ /* 0x000fe20005741070 */
[----:B------:R-:W-:Y:S02]  /*0330*/  VIADD R8, R4, UR4 ;  /* 0x0000000404087c36 */ /* 0x000fe40008000000 */
[----:B------:R-:W-:Y:S01]  /*0340*/  IMAD.IADD R9, R5, 0x1, R0 ;  /* 0x0000000105097824 */ /* 0x000fe200078e0200 */
[----:B------:R-:W-:Y:S01]  /*0350*/  LOP3.LUT R10, R6, 0x3, RZ, 0xc0, !PT ;  /* 0x00000003060a7812 */ /* 0x000fe200078ec0ff */
[----:B------:R-:W-:-:S02]  /*0360*/  IMAD R11, R0, 0x4, R8 ;  /* 0x00000004000b7824 */ /* 0x000fc400078e0208 */
[----:B----4-:R-:W-:-:S07]  /*0370*/  IMAD R8, R3, 0x1c, R8 ;  /* 0x0000001c03087824 */ /* 0x010fce00078e0208 */
.L_x_12:
[----:B0-----:R-:W0:Y:S01]  /*0380*/  LDCU UR5, c[0x0][0x390] ;  /* 0x00007200ff0577ac */ /* 0x001e220008000800 */
[----:B------:R-:W-:Y:S01]  /*0390*/  BSSY.RECONVERGENT B0, `(.L_x_1) ;  /* 0x000003f000007945 */ /* 0x000fe20003800200 */
[----:B0-----:R-:W-:-:S13]  /*03a0*/  ISETP.GE.AND P3, PT, R3, UR5, PT ;  /* 0x0000000503007c0c */ /* 0x001fda000bf66270 */
[----:B------:R-:W-:Y:S05]  /*03b0*/  @P3 BRA `(.L_x_2) ;  /* 0x0000000000f03947 */ /* 0x000fea0003800000 */
[----:B------:R-:W-:Y:S01]  /*03c0*/  ISETP.NE.AND P4, PT, R10, 0x3, PT ;  /* 0x000000030a00780c */ /* 0x000fe20003f85270 */
[----:B------:R-:W-:Y:S01]  /*03d0*/  BSSY.RECONVERGENT B1, `(.L_x_3) ;  /* 0x0000017000017945 */ /* 0x000fe20003800200 */
[----:B------:R-:W-:Y:S02]  /*03e0*/  ISETP.GE.U32.AND P3, PT, R6, 0x3, PT ;  /* 0x000000030600780c */ /* 0x000fe40003f66070 */
[----:B------:R-:W-:-:S09]  /*03f0*/  MOV R25, R3 ;  /* 0x0000000300197202 */ /* 0x000fd20000000f00 */
[----:B------:R-:W-:Y:S05]  /*0400*/  @!P4 BRA `(.L_x_4) ;  /* 0x00000000004cc947 */ /* 0x000fea0003800000 */
[----:B------:R-:W2:Y:S02]  /*0410*/  LDG.E.64 R18, desc[UR8][R12.64] ;  /* 0x000000080c127981 */ /* 0x000ea4000c1e1b00 */
[----:B--2---:R-:W-:-:S06]  /*0420*/  IMAD.WIDE.U32 R18, R7, 0x4, R18 ;  /* 0x0000000407127825 */ /* 0x004fcc00078e0012 */
[----:B------:R-:W2:Y:S01]  /*0430*/  LDG.E R19, desc[UR8][R18.64] ;  /* 0x0000000812137981 */ /* 0x000ea2000c1e1900 */
[----:B------:R-:W-:Y:S01]  /*0440*/  ISETP.NE.AND P4, PT, R10, RZ, PT ;  /* 0x000000ff0a00720c */ /* 0x000fe20003f85270 */
[----:B------:R-:W-:Y:S02]  /*0450*/  IMAD.MOV.U32 R25, RZ, RZ, R5 ;  /* 0x000000ffff197224 */ /* 0x000fe400078e0005 */
[----:B--2---:R0:W-:Y:S10]  /*0460*/  STS [R4+UR4], R19 ;  /* 0x0000001304007988 */ /* 0x0041f40008000804 */
[----:B------:R-:W-:Y:S05]  /*0470*/  @!P4 BRA `(.L_x_4) ;  /* 0x000000000030c947 */ /* 0x000fea0003800000 */
[----:B------:R-:W-:Y:S01]  /*0480*/  ISETP.NE.AND P4, PT, R10, 0x1, PT ;  /* 0x000000010a00780c */ /* 0x000fe20003f85270 */
[----:B------:R-:W2:-:S12]  /*0490*/  LDG.E.64 R20, desc[UR8][R14.64] ;  /* 0x000000080e147981 */ /* 0x000e98000c1e1b00 */
[----:B0-----:R-:W3:Y:S01]  /*04a0*/  @P4 LDG.E.64 R18, desc[UR8][R16.64] ;  /* 0x0000000810124981 */ /* 0x001ee2000c1e1b00 */
[----:B--2---:R-:W-:-:S06]  /*04b0*/  IMAD.WIDE.U32 R20, R7, 0x4, R20 ;  /* 0x0000000407147825 */ /* 0x004fcc00078e0014 */
[----:B------:R-:W2:Y:S01]  /*04c0*/  LDG.E R20, desc[UR8][R20.64] ;  /* 0x0000000814147981 */ /* 0x000ea2000c1e1900 */
[----:B---3--:R-:W-:-:S06]  /*04d0*/  @P4 IMAD.WIDE.U32 R18, R7, 0x4, R18 ;  /* 0x0000000407124825 */ /* 0x008fcc00078e0012 */
[----:B------:R-:W3:Y:S01]  /*04e0*/  @P4 LDG.E R18, desc[UR8][R18.64] ;  /* 0x0000000812124981 */ /* 0x000ee2000c1e1900 */
[----:B------:R-:W-:Y:S01]  /*04f0*/  @P4 IMAD R23, R0, 0x4, R11 ;  /* 0x0000000400174824 */ /* 0x000fe200078e020b */
[----:B------:R-:W-:Y:S01]  /*0500*/  MOV R25, R9 ;  /* 0x0000000900197202 */ /* 0x000fe20000000f00 */
[----:B------:R-:W-:Y:S01]  /*0510*/  @P4 IMAD.IADD R25, R9, 0x1, R0 ;  /* 0x0000000109194824 */ /* 0x000fe200078e0200 */
[----:B--2---:R1:W-:Y:S04]  /*0520*/  STS [R11], R20 ;  /* 0x000000140b007388 */ /* 0x0043e80000000800 */
[----:B---3--:R1:W-:Y:S02]  /*0530*/  @P4 STS [R23], R18 ;  /* 0x0000001217004388 */ /* 0x0083e40000000800 */
.L_x_4:
[----:B------:R-:W-:Y:S05]  /*0540*/  BSYNC.RECONVERGENT B1 ;  /* 0x0000000000017941 */ /* 0x000fea0003800200 */
.L_x_3:
[----:B------:R-:W-:Y:S05]  /*0550*/  @!P3 BRA `(.L_x_2) ;  /* 0x000000000088b947 */ /* 0x000fea0003800000 */
[----:B0-----:R-:W0:Y:S01]  /*0560*/  S2R R19, SR_CgaCtaId ;  /* 0x0000000000137919 */ /* 0x001e220000008800 */
[----:B------:R-:W-:-:S04]  /*0570*/  MOV R22, 0x400 ;  /* 0x0000040000167802 */ /* 0x000fc80000000f00 */
[----:B0-----:R-:W-:-:S07]  /*0580*/  LEA R22, R19, R22, 0x18 ;  /* 0x0000001613167211 */ /* 0x001fce00078ec0ff */
.L_x_5:
[----:B-1----:R-:W0:Y:S01]  /*0590*/  LDC.64 R20, c[0x0][0x380] ;  /* 0x0000e000ff147b82 */ /* 0x002e220000000a00 */
[----:B------:R-:W-:Y:S02]  /*05a0*/  IMAD.IADD R23, R0, 0x1, R25 ;  /* 0x0000000100177824 */ /* 0x000fe400078e0219 */
[----:B0-----:R-:W-:-:S06]  /*05b0*/  IMAD.WIDE.U32 R18, R25, 0x8, R20 ;  /* 0x0000000819127825 */ /* 0x001fcc00078e0014 */
[----:B------:R-:W2:Y:S01]  /*05c0*/  LDG.E.64 R18, desc[UR8][R18.64] ;  /* 0x0000000812127981 */ /* 0x000ea2000c1e1b00 */
[----:B------:R-:W-:-:S06]  /*05d0*/  IMAD.WIDE.U32 R28, R23, 0x8, R20 ;  /* 0x00000008171c7825 */ /* 0x000fcc00078e0014 */
[----:B------:R-:W3:Y:S01]  /*05e0*/  LDG.E.64 R28, desc[UR8][R28.64] ;  /* 0x000000081c1c7981 */ /* 0x000ee2000c1e1b00 */
[----:B--2---:R-:W-:Y:S01]  /*05f0*/  IMAD.WIDE.U32 R26, R7, 0x4, R18 ;  /* 0x00000004071a7825 */ /* 0x004fe200078e0012 */
[----:B------:R-:W-:-:S05]  /*0600*/  IADD3 R19, PT, PT, R23, R0, RZ ;  /* 0x0000000017137210 */ /* 0x000fca0007ffe0ff */
[C---:B------:R-:W-:Y:S01]  /*0610*/  IMAD.IADD R23, R19.reuse, 0x1, R0 ;  /* 0x0000000113177824 */ /* 0x040fe200078e0200 */
[----:B------:R-:W2:Y:S01]  /*0620*/  LDG.E R26, desc[UR8][R26.64] ;  /* 0x000000081a1a7981 */ /* 0x000ea2000c1e1900 */
[----:B------:R-:W-:-:S04]  /*0630*/  IMAD.WIDE.U32 R18, R19, 0x8, R20 ;  /* 0x0000000813127825 */ /* 0x000fc800078e0014 */
[----:B------:R-:W-:Y:S02]  /*0640*/  IMAD.WIDE.U32 R20, R23, 0x8, R20 ;  /* 0x0000000817147825 */ /* 0x000fe400078e0014 */
[----:B------:R-:W4:Y:S02]  /*0650*/  LDG.E.64 R18, desc[UR8][R18.64] ;  /* 0x0000000812127981 */ /* 0x000f24000c1e1b00 */
[C---:B---3--:R-:W-:Y:S02]  /*0660*/  IMAD.WIDE.U32 R28, R7.reuse, 0x4, R28 ;  /* 0x00000004071c7825 */ /* 0x048fe400078e001c */
[----:B------:R-:W3:Y:S04]  /*0670*/  LDG.E.64 R20, desc[UR8][R20.64] ;  /* 0x0000000814147981 */ /* 0x000ee8000c1e1b00 */
[----:B------:R4:W5:Y:S02]  /*0680*/  LDG.E R24, desc[UR8][R28.64] ;  /* 0x000000081c187981 */ /* 0x000964000c1e1900 */
[----:B----4-:R-:W-:-:S04]  /*0690*/  IMAD.WIDE.U32 R28, R7, 0x4, R18 ;  /* 0x00000004071c7825 */ /* 0x010fc800078e0012 */
[----:B---3--:R-:W-:Y:S01]  /*06a0*/  IMAD.WIDE.U32 R20, R7, 0x4, R20 ;  /* 0x0000000407147825 */ /* 0x008fe200078e0014 */
[----:B------:R0:W3:Y:S05]  /*06b0*/  LDG.E R27, desc[UR8][R28.64] ;  /* 0x000000081c1b7981 */ /* 0x0000ea000c1e1900 */
[----:B------:R-:W4:Y:S01]  /*06c0*/  LDG.E R20, desc[UR8][R20.64] ;  /* 0x0000000814147981 */ /* 0x000f22000c1e1900 */
[----:B------:R-:W-:-:S05]  /*06d0*/  IMAD R19, R25, 0x4, R22 ;  /* 0x0000000419137824 */ /* 0x000fca00078e0216 */
[----:B0-----:R-:W-:-:S05]  /*06e0*/  LEA R29, R0, R19, 0x2 ;  /* 0x00000013001d7211 */ /* 0x001fca00078e10ff */
[C---:B------:R-:W-:Y:S01]  /*06f0*/  IMAD R18, R0.reuse, 0x4, R29 ;  /* 0x0000000400127824 */ /* 0x040fe200078e021d */
[----:B--2---:R-:W-:Y:S03]  /*0700*/  STS [R19], R26 ;  /* 0x0000001a13007388 */ /* 0x004fe60000000800 */
[----:B------:R-:W-:Y:S01]  /*0710*/  IMAD R25, R0, 0x4, R18 ;  /* 0x0000000400197824 */ /* 0x000fe200078e0212 */
[----:B-----5:R-:W-:Y:S04]  /*0720*/  STS [R29], R24 ;  /* 0x000000181d007388 */ /* 0x020fe80000000800 */
[----:B---3--:R-:W-:Y:S04]  /*0730*/  STS [R18], R27 ;  /* 0x0000001b12007388 */ /* 0x008fe80000000800 */
[----:B----4-:R0:W-:Y:S02]  /*0740*/  STS [R25], R20 ;  /* 0x0000001419007388 */ /* 0x0101e40000000800 */
[----:B0-----:R-:W-:-:S04]  /*0750*/  IADD3 R25, PT, PT, R23, R0, RZ ;  /* 0x0000000017197210 */ /* 0x001fc80007ffe0ff */
[----:B------:R-:W-:-:S13]  /*0760*/  ISETP.GE.AND P3, PT, R25, UR5, PT ;  /* 0x0000000519007c0c */ /* 0x000fda000bf66270 */
[----:B------:R-:W-:Y:S05]  /*0770*/  @!P3 BRA `(.L_x_5) ;  /* 0xfffffffc0084b947 */ /* 0x000fea000383ffff */
.L_x_2:
[----:B------:R-:W-:Y:S05]  /*0780*/  BSYNC.RECONVERGENT B0 ;  /* 0x0000000000007941 */ /* 0x000fea0003800200 */
.L_x_1:
[----:B------:R-:W-:Y:S06]  /*0790*/  BAR.SYNC.DEFER_BLOCKING 0x0 ;  /* 0x0000000000007b1d */ /* 0x000fec0000010000 */
[----:B------:R-:W-:Y:S04]  /*07a0*/  BSSY.RECONVERGENT B0, `(.L_x_6) ;  /* 0x0000011000007945 */ /* 0x000fe80003800200 */
[----:B------:R-:W-:Y:S05]  /*07b0*/  @!P1 BRA `(.L_x_7) ;  /* 0x00000000003c9947 */ /* 0x000fea0003800000 */
[----:B-1----:R-:W1:Y:S01]  /*07c0*/  S2R R20, SR_CgaCtaId ;  /* 0x0000000000147919 */ /* 0x002e620000008800 */
[----:B0-----:R-:W-:Y:S01]  /*07d0*/  MOV R19, 0x400 ;  /* 0x0000040000137802 */ /* 0x001fe20000000f00 */
[----:B------:R-:W-:Y:S01]  /*07e0*/  IMAD.MOV.U32 R18, RZ, RZ, R2 ;  /* 0x000000ffff127224 */ /* 0x000fe200078e0002 */
[----:B------:R-:W-:Y:S02]  /*07f0*/  MOV R21, R3 ;  /* 0x0000000300157202 */ /* 0x000fe40000000f00 */
[----:B-1----:R-:W-:-:S07]  /*0800*/  LEA R23, R20, R19, 0x18 ;  /* 0x0000001314177211 */ /* 0x002fce00078ec0ff */
.L_x_8:
[----:B------:R-:W-:Y:S02]  /*0810*/  IMAD R20, R18, 0x4, R23 ;  /* 0x0000000412147824 */ /* 0x000fe400078e0217 */
[----:B------:R-:W-:-:S03]  /*0820*/  IMAD.IADD R21, R0, 0x1, R21 ;  /* 0x0000000100157824 */ /* 0x000fc600078e0215 */
[----:B------:R-:W0:Y:S02]  /*0830*/  LDS.64 R18, [R20] ;  /* 0x0000000014127984 */ /* 0x000e240000000a00 */
[C---:B------:R-:W-:Y:S02]  /*0840*/  ISETP.LT.U32.AND P4, PT, R21.reuse, 0x4, PT ;  /* 0x000000041500780c */ /* 0x040fe40003f81070 */
[----:B0-----:R-:W-:Y:S02]  /*0850*/  IADD3 R19, PT, PT, R18, R19, RZ ;  /* 0x0000001312137210 */ /* 0x001fe40007ffe0ff */
[----:B------:R-:W-:-:S03]  /*0860*/  SHF.L.U32 R18, R21, 0x1, RZ ;  /* 0x0000000115127819 */ /* 0x000fc600000006ff */
[----:B------:R2:W-:Y:S02]  /*0870*/  STS [R20], R19 ;  /* 0x0000001314007388 */ /* 0x0005e40000000800 */
[----:B------:R-:W-:-:S05]  /*0880*/  VIADD R22, R18, 0x1 ;  /* 0x0000000112167836 */ /* 0x000fca0000000000 */
[----:B------:R-:W-:-:S13]  /*0890*/  ISETP.GE.AND P3, PT, R22, UR5, PT ;  /* 0x0000000516007c0c */ /* 0x000fda000bf66270 */
[----:B--2---:R-:W-:Y:S05]  /*08a0*/  @!P3 BRA P4, `(.L_x_8) ;  /* 0xfffffffc00d8b947 */ /* 0x004fea000203ffff */
.L_x_7:
[----:B------:R-:W-:Y:S05]  /*08b0*/  BSYNC.RECONVERGENT B0 ;  /* 0x0000000000007941 */ /* 0x000fea0003800200 */
.L_x_6:
[----:B------:R-:W-:Y:S06]  /*08c0*/  BAR.SYNC.DEFER_BLOCKING 0x0 ;  /* 0x0000000000007b1d */ /* 0x000fec0000010000 */
[----:B------:R-:W-:Y:S04]  /*08d0*/  BSSY.RECONVERGENT B0, `(.L_x_9) ;  /* 0x0000012000007945 */ /* 0x000fe80003800200 */
[----:B------:R-:W-:Y:S05]  /*08e0*/  @!P2 BRA `(.L_x_10) ;  /* 0x000000000040a947 */ /* 0x000fea0003800000 */
[----:B------:R-:W2:Y:S01]  /*08f0*/  S2R R21, SR_CgaCtaId ;  /* 0x0000000000157919 */ /* 0x000ea20000008800 */
[----:B-1----:R-:W-:Y:S01]  /*0900*/  MOV R20, 0x400 ;  /* 0x0000040000147802 */ /* 0x002fe20000000f00 */
[----:B0-----:R-:W-:Y:S01]  /*0910*/  IMAD.MOV.U32 R19, RZ, RZ, R3 ;  /* 0x000000ffff137224 */ /* 0x001fe200078e0003 */
[----:B------:R-:W-:Y:S02]  /*0920*/  MOV R18, R4 ;  /* 0x0000000400127202 */ /* 0x000fe40000000f00 */
[----:B--2---:R-:W-:-:S07]  /*0930*/  LEA R23, R21, R20, 0x18 ;  /* 0x0000001415177211 */ /* 0x004fce00078ec0ff */
.L_x_11:
[----:B------:R-:W-:Y:S02]  /*0940*/  LEA R20, R18, R23, 0x2 ;  /* 0x0000001712147211 */ /* 0x000fe400078e10ff */
[----:B------:R-:W-:-:S03]  /*0950*/  IADD3 R19, PT, PT, R0, R19, RZ ;  /* 0x0000001300137210 */ /* 0x000fc60007ffe0ff */
[----:B------:R-:W-:Y:S01]  /*0960*/  LDS R18, [R20] ;  /* 0x0000000014127984 */ /* 0x000fe20000000800 */
[----:B------:R-:W-:-:S03]  /*0970*/  ISETP.LT.U32.AND P4, PT, R19, 0x2, PT ;  /* 0x000000021300780c */ /* 0x000fc60003f81070 */
[----:B------:R-:W0:Y:S02]  /*0980*/  LDS R21, [R20+0x8] ;  /* 0x0000080014157984 */ /* 0x000e240000000800 */
[----:B0-----:R-:W-:Y:S02]  /*0990*/  IMAD.IADD R21, R18, 0x1, R21 ;  /* 0x0000000112157824 */ /* 0x001fe400078e0215 */
[----:B------:R-:W-:-:S03]  /*09a0*/  IMAD.SHL.U32 R18, R19, 0x4, RZ ;  /* 0x0000000413127824 */ /* 0x000fc600078e00ff */
[----:B------:R2:W-:Y:S02]  /*09b0*/  STS [R20], R21 ;  /* 0x0000001514007388 */ /* 0x0005e40000000800 */
[----:B------:R-:W-:-:S04]  /*09c0*/  IADD3 R22, PT, PT, R18, 0x2, RZ ;  /* 0x0000000212167810 */ /* 0x000fc80007ffe0ff */
[----:B------:R-:W-:-:S13]  /*09d0*/  ISETP.GE.AND P3, PT, R22, UR5, PT ;  /* 0x0000000516007c0c */ /* 0x000fda000bf66270 */
[----:B--2---:R-:W-:Y:S05]  /*09e0*/  @!P3 BRA P4, `(.L_x_11) ;  /* 0xfffffffc00d4b947 */ /* 0x004fea000203ffff */
.L_x_10:
[----:B------:R-:W-:Y:S05]  /*09f0*/  BSYNC.RECONVERGENT B0 ;  /* 0x0000000000007941 */ /* 0x000fea0003800200 */
.L_x_9:
[----:B------:R-:W-:Y:S08]  /*0a00*/  BAR.SYNC.DEFER_BLOCKING 0x0 ;  /* 0x0000000000007b1d */ /* 0x000ff00000010000 */
[----:B------:R-:W2:Y:S01]  /*0a10*/  S2UR UR6, SR_CgaCtaId ;  /* 0x00000000000679c3 */ /* 0x000ea20000008800 */
[----:B------:R-:W-:Y:S01]  /*0a20*/  UMOV UR5, 0x400 ;  /* 0x0000040000057882 */ /* 0x000fe20000000000 */
[----:B-1----:R-:W-:Y:S04]  /*0a30*/  @P0 LDS R18, [R8] ;  /* 0x0000000008120984 */ /* 0x002fe80000000800 */
[----:B0-----:R-:W0:Y:S01]  /*0a40*/  @P0 LDS R19, [R8+0x10] ;  /* 0x0000100008130984 */ /* 0x001e220000000800 */
[----:B--2---:R-:W-:Y:S01]  /*0a50*/  ULEA UR5, UR6, UR5, 0x18 ;  /* 0x0000000506057291 */ /* 0x004fe2000f8ec0ff */
[----:B0-----:R-:W-:-:S02]  /*0a60*/  @P0 IMAD.IADD R21, R18, 0x1, R19 ;  /* 0x0000000112150824 */ /* 0x001fc400078e0213 */
[----:B------:R-:W0:Y:S03]  /*0a70*/  LDC.64 R18, c[0x0][0x388] ;  /* 0x0000e200ff127b82 */ /* 0x000e260000000a00 */
[----:B------:R-:W-:Y:S05]  /*0a80*/  @P0 STS [R8], R21 ;  /* 0x0000001508000388 */ /* 0x000fea0000000800 */
[----:B------:R-:W-:Y:S01]  /*0a90*/  BAR.SYNC.DEFER_BLOCKING 0x0 ;  /* 0x0000000000007b1d */ /* 0x000fe20000010000 */
[C---:B0-----:R-:W-:Y:S01]  /*0aa0*/  IMAD.WIDE.U32 R18, R7.reuse, 0x4, R18 ;  /* 0x0000000407127825 */ /* 0x041fe200078e0012 */
[----:B------:R-:W-:-:S04]  /*0ab0*/  IADD3 R7, PT, PT, R7, 0x1, RZ ;  /* 0x0000000107077810 */ /* 0x000fc80007ffe0ff */
[----:B------:R-:W0:Y:S01]  /*0ac0*/  LDS R23, [UR5] ;  /* 0x00000005ff177984 */ /* 0x000e220008000800 */
[----:B------:R-:W1:Y:S02]  /*0ad0*/  LDCU UR5, c[0x0][0x394] ;  /* 0x00007280ff0577ac */ /* 0x000e640008000800 */
[----:B-1----:R-:W-:Y:S01]  /*0ae0*/  ISETP.NE.AND P3, PT, R7, UR5, PT ;  /* 0x0000000507007c0c */ /* 0x002fe2000bf65270 */
[----:B0-----:R0:W-:-:S12]  /*0af0*/  STG.E desc[UR8][R18.64], R23 ;  /* 0x0000001712007986 */ /* 0x0011d8000c101908 */
[----:B------:R-:W-:Y:S05]  /*0b00*/  @P3 BRA `(.L_x_12) ;  /* 0xfffffff8001c3947 */ /* 0x000fea000383ffff */
.L_x_0:
[----:B------:R-:W-:Y:S06]  /*0b10*/  BAR.SYNC.DEFER_BLOCKING 0x0 ;  /* 0x0000000000007b1d */ /* 0x000fec0000010000 */
[----:B------:R-:W-:Y:S05]  /*0b20*/  EXIT ;  /* 0x000000000000794d */ /* 0x000fea0003800000 */
.L_x_13:
[----:B------:R-:W-:-:S00]  /*0b30*/  BRA `(.L_x_13) ;  /* 0xfffffffc00fc7947 */ /* 0x000fc0000383ffff */
[----:B------:R-:W-:-:S00]  /*0b40*/  NOP ;  /* 0x0000000000007918 */ /* 0x000fc00000000000 */
        /* <DEDUP_REMOVED lines=11> */
.L_x_14:


//--------------------- .nv.shared._Z9array_sumPPiS_ii --------------------------
	.section	.nv.shared._Z9array_sumPPiS_ii,"aw",@nobits
	.sectionflags	@""
	.align	4
.nv.shared._Z9array_sumPPiS_ii:
	.zero		1048


//--------------------- .nv.shared.reserved.0     --------------------------
	.section	.nv.shared.reserved.0,"aw",@nobits
	.weak		__nv_reservedSMEM_offset_0_alias
	.size		__nv_reservedSMEM_offset_0_alias, 0, 64
	.other		__nv_reservedSMEM_offset_0_alias,@"STO_CUDA_RESERVED_SHARED STV_DEFAULT"
__nv_reservedSMEM_offset_0_alias:
	.zero		0
	.zero		64


//--------------------- .nv.constant0._Z9array_sumPPiS_ii --------------------------
	.section	.nv.constant0._Z9array_sumPPiS_ii,"a",@progbits
	.sectionflags	@""
	.align	4
.nv.constant0._Z9array_sumPPiS_ii:
	.zero		920


//--------------------- SYMBOLS --------------------------

	.type		.nv.reservedSmem.offset0,@object
	.size		.nv.reservedSmem.offset0,0x4
	.type		.nv.reservedSmem.cap,@object
	.size		.nv.reservedSmem.cap,0x4
